//
// Generated by NVIDIA NVVM Compiler
//
// Compiler Build ID: CL-36424714
// Cuda compilation tools, release 13.0, V13.0.88
// Based on NVVM 20.0.0
//

.version 9.0
.target sm_100
.address_size 64

	// .globl	_Z21optimized_gemm_kernelILi16EEvPKfS1_Pfiiiff
// _ZZ21optimized_gemm_kernelILi16EEvPKfS1_PfiiiffE2As has been demoted
// _ZZ21optimized_gemm_kernelILi16EEvPKfS1_PfiiiffE2Bs has been demoted

.visible .entry _Z21optimized_gemm_kernelILi16EEvPKfS1_Pfiiiff(
	.param .u64 .ptr .align 1 _Z21optimized_gemm_kernelILi16EEvPKfS1_Pfiiiff_param_0,
	.param .u64 .ptr .align 1 _Z21optimized_gemm_kernelILi16EEvPKfS1_Pfiiiff_param_1,
	.param .u64 .ptr .align 1 _Z21optimized_gemm_kernelILi16EEvPKfS1_Pfiiiff_param_2,
	.param .u32 _Z21optimized_gemm_kernelILi16EEvPKfS1_Pfiiiff_param_3,
	.param .u32 _Z21optimized_gemm_kernelILi16EEvPKfS1_Pfiiiff_param_4,
	.param .u32 _Z21optimized_gemm_kernelILi16EEvPKfS1_Pfiiiff_param_5,
	.param .f32 _Z21optimized_gemm_kernelILi16EEvPKfS1_Pfiiiff_param_6,
	.param .f32 _Z21optimized_gemm_kernelILi16EEvPKfS1_Pfiiiff_param_7
)
{
	.reg .pred 	%p<42>;
	.reg .b32 	%r<76>;
	.reg .b32 	%f<175>;
	.reg .b64 	%rd<46>;
	// demoted variable
	.shared .align 4 .b8 _ZZ21optimized_gemm_kernelILi16EEvPKfS1_PfiiiffE2As[1024];
	// demoted variable
	.shared .align 4 .b8 _ZZ21optimized_gemm_kernelILi16EEvPKfS1_PfiiiffE2Bs[2048];
	ld.param.u64 	%rd4, [_Z21optimized_gemm_kernelILi16EEvPKfS1_Pfiiiff_param_0];
	ld.param.u64 	%rd5, [_Z21optimized_gemm_kernelILi16EEvPKfS1_Pfiiiff_param_1];
	ld.param.u64 	%rd6, [_Z21optimized_gemm_kernelILi16EEvPKfS1_Pfiiiff_param_2];
	ld.param.u32 	%r29, [_Z21optimized_gemm_kernelILi16EEvPKfS1_Pfiiiff_param_3];
	ld.param.u32 	%r30, [_Z21optimized_gemm_kernelILi16EEvPKfS1_Pfiiiff_param_4];
	ld.param.u32 	%r31, [_Z21optimized_gemm_kernelILi16EEvPKfS1_Pfiiiff_param_5];
	ld.param.f32 	%f17, [_Z21optimized_gemm_kernelILi16EEvPKfS1_Pfiiiff_param_6];
	ld.param.f32 	%f18, [_Z21optimized_gemm_kernelILi16EEvPKfS1_Pfiiiff_param_7];
	cvta.to.global.u64 	%rd1, %rd5;
	cvta.to.global.u64 	%rd2, %rd4;
	cvta.to.global.u64 	%rd3, %rd6;
	mov.u32 	%r1, %ctaid.x;
	mov.u32 	%r32, %ctaid.y;
	mov.u32 	%r2, %tid.x;
	mov.u32 	%r3, %tid.y;
	mul.lo.s32 	%r33, %r31, %r32;
	shl.b32 	%r75, %r33, 4;
	shl.b32 	%r34, %r32, 4;
	add.s32 	%r5, %r34, %r3;
	shl.b32 	%r35, %r1, 4;
	add.s32 	%r6, %r35, %r2;
	setp.lt.s32 	%p1, %r31, 1;
	mov.f32 	%f169, 0f00000000;
	mov.f32 	%f170, %f169;
	mov.f32 	%f171, %f169;
	mov.f32 	%f172, %f169;
	@%p1 bra 	$L__BB0_7;
	shl.b32 	%r74, %r1, 5;
	add.s32 	%r8, %r5, %r3;
	shl.b32 	%r36, %r3, 7;
	mov.u32 	%r37, _ZZ21optimized_gemm_kernelILi16EEvPKfS1_PfiiiffE2As;
	add.s32 	%r9, %r37, %r36;
	mul.lo.s32 	%r10, %r31, %r8;
	mov.u32 	%r38, _ZZ21optimized_gemm_kernelILi16EEvPKfS1_PfiiiffE2Bs;
	add.s32 	%r39, %r38, %r36;
	shl.b32 	%r40, %r2, 3;
	add.s32 	%r11, %r39, %r40;
	add.s32 	%r12, %r75, %r31;
	mov.f32 	%f169, 0f00000000;
$L__BB0_2:
	setp.gt.u32 	%p2, %r3, 7;
	@%p2 bra 	$L__BB0_17;
	setp.ge.s32 	%p4, %r8, %r29;
	rem.u32 	%r41, %r75, %r31;
	add.s32 	%r42, %r41, %r2;
	setp.ge.s32 	%p5, %r42, %r31;
	mov.f32 	%f173, 0f00000000;
	or.pred  	%p6, %p4, %p5;
	@%p6 bra 	$L__BB0_5;
	add.s32 	%r43, %r42, %r10;
	mul.wide.u32 	%rd7, %r43, 4;
	add.s64 	%rd8, %rd2, %rd7;
	ld.global.f32 	%f173, [%rd8];
$L__BB0_5:
	add.s32 	%r44, %r8, 1;
	setp.ge.s32 	%p8, %r44, %r29;
	shl.b32 	%r45, %r2, 2;
	add.s32 	%r20, %r9, %r45;
	st.shared.f32 	[%r20], %f173;
	or.pred  	%p9, %p8, %p5;
	@%p9 bra 	$L__BB0_16;
	add.s32 	%r47, %r10, %r31;
	add.s32 	%r48, %r42, %r47;
	mul.wide.u32 	%rd9, %r48, 4;
	add.s64 	%rd10, %rd2, %rd9;
	ld.global.f32 	%f22, [%rd10];
	st.shared.f32 	[%r20+64], %f22;
	bra.uni 	$L__BB0_18;
$L__BB0_7:
	setp.neu.f32 	%p17, %f18, 0f00000000;
	@%p17 bra 	$L__BB0_24;
	setp.lt.s32 	%p30, %r5, %r29;
	mul.lo.s32 	%r13, %r5, %r30;
	setp.lt.s32 	%p31, %r6, %r30;
	and.pred  	%p32, %p30, %p31;
	@%p32 bra 	$L__BB0_9;
	bra.uni 	$L__BB0_10;
$L__BB0_9:
	mul.f32 	%f161, %f17, %f172;
	add.s32 	%r70, %r6, %r13;
	mul.wide.s32 	%rd32, %r70, 4;
	add.s64 	%rd33, %rd3, %rd32;
	st.global.f32 	[%rd33], %f161;
$L__BB0_10:
	setp.ge.s32 	%p33, %r5, %r29;
	add.s32 	%r14, %r6, 1;
	setp.ge.s32 	%p34, %r14, %r30;
	or.pred  	%p35, %p33, %p34;
	@%p35 bra 	$L__BB0_12;
	mul.f32 	%f162, %f17, %f171;
	cvt.s64.s32 	%rd34, %r13;
	cvt.u64.u32 	%rd35, %r6;
	add.s64 	%rd36, %rd35, %rd34;
	shl.b64 	%rd37, %rd36, 2;
	add.s64 	%rd38, %rd3, %rd37;
	st.global.f32 	[%rd38+4], %f162;
$L__BB0_12:
	setp.lt.s32 	%p36, %r6, %r30;
	add.s32 	%r15, %r5, 1;
	setp.lt.s32 	%p37, %r15, %r29;
	add.s32 	%r16, %r13, %r30;
	and.pred  	%p38, %p37, %p36;
	@%p38 bra 	$L__BB0_13;
	bra.uni 	$L__BB0_14;
$L__BB0_13:
	mul.f32 	%f163, %f17, %f170;
	add.s32 	%r73, %r6, %r16;
	mul.wide.s32 	%rd39, %r73, 4;
	add.s64 	%rd40, %rd3, %rd39;
	st.global.f32 	[%rd40], %f163;
$L__BB0_14:
	setp.ge.s32 	%p39, %r15, %r29;
	setp.ge.s32 	%p40, %r14, %r30;
	or.pred  	%p41, %p39, %p40;
	@%p41 bra 	$L__BB0_32;
	mul.f32 	%f164, %f17, %f169;
	cvt.s64.s32 	%rd41, %r16;
	cvt.u64.u32 	%rd42, %r6;
	add.s64 	%rd43, %rd42, %rd41;
	shl.b64 	%rd44, %rd43, 2;
	add.s64 	%rd45, %rd3, %rd44;
	st.global.f32 	[%rd45+4], %f164;
	bra.uni 	$L__BB0_32;
$L__BB0_16:
	mov.b32 	%r46, 0;
	st.shared.u32 	[%r20+64], %r46;
	bra.uni 	$L__BB0_18;
$L__BB0_17:
	setp.gt.u32 	%p3, %r3, 15;
	@%p3 bra 	$L__BB0_23;
$L__BB0_18:
	div.s32 	%r51, %r74, %r30;
	add.s32 	%r21, %r51, %r3;
	mul.lo.s32 	%r52, %r51, %r30;
	sub.s32 	%r53, %r74, %r52;
	shl.b32 	%r54, %r2, 1;
	add.s32 	%r55, %r53, %r54;
	setp.ge.s32 	%p10, %r21, %r31;
	setp.ge.s32 	%p11, %r55, %r30;
	mov.f32 	%f174, 0f00000000;
	or.pred  	%p12, %p10, %p11;
	@%p12 bra 	$L__BB0_20;
	mad.lo.s32 	%r56, %r21, %r30, %r55;
	mul.wide.s32 	%rd11, %r56, 4;
	add.s64 	%rd12, %rd1, %rd11;
	ld.global.f32 	%f174, [%rd12];
$L__BB0_20:
	st.shared.f32 	[%r11], %f174;
	add.s32 	%r57, %r55, 1;
	setp.ge.s32 	%p14, %r57, %r30;
	or.pred  	%p15, %p10, %p14;
	@%p15 bra 	$L__BB0_22;
	mul.lo.s32 	%r59, %r21, %r30;
	cvt.s64.s32 	%rd13, %r59;
	cvt.s64.s32 	%rd14, %r55;
	add.s64 	%rd15, %rd14, %rd13;
	shl.b64 	%rd16, %rd15, 2;
	add.s64 	%rd17, %rd1, %rd16;
	ld.global.f32 	%f24, [%rd17+4];
	st.shared.f32 	[%r11+4], %f24;
	bra.uni 	$L__BB0_23;
$L__BB0_22:
	mov.b32 	%r58, 0;
	st.shared.u32 	[%r11+4], %r58;
$L__BB0_23:
	bar.sync 	0;
	ld.shared.f32 	%f25, [%r9];
	shl.b32 	%r60, %r2, 3;
	mov.u32 	%r61, _ZZ21optimized_gemm_kernelILi16EEvPKfS1_PfiiiffE2Bs;
	add.s32 	%r62, %r61, %r60;
	ld.shared.f32 	%f26, [%r62];
	fma.rn.f32 	%f27, %f25, %f26, %f172;
	ld.shared.f32 	%f28, [%r62+4];
	fma.rn.f32 	%f29, %f25, %f28, %f171;
	ld.shared.f32 	%f30, [%r9+64];
	fma.rn.f32 	%f31, %f30, %f26, %f170;
	fma.rn.f32 	%f32, %f30, %f28, %f169;
	ld.shared.f32 	%f33, [%r9+4];
	ld.shared.f32 	%f34, [%r62+128];
	fma.rn.f32 	%f35, %f33, %f34, %f27;
	ld.shared.f32 	%f36, [%r62+132];
	fma.rn.f32 	%f37, %f33, %f36, %f29;
	ld.shared.f32 	%f38, [%r9+68];
	fma.rn.f32 	%f39, %f38, %f34, %f31;
	fma.rn.f32 	%f40, %f38, %f36, %f32;
	ld.shared.f32 	%f41, [%r9+8];
	ld.shared.f32 	%f42, [%r62+256];
	fma.rn.f32 	%f43, %f41, %f42, %f35;
	ld.shared.f32 	%f44, [%r62+260];
	fma.rn.f32 	%f45, %f41, %f44, %f37;
	ld.shared.f32 	%f46, [%r9+72];
	fma.rn.f32 	%f47, %f46, %f42, %f39;
	fma.rn.f32 	%f48, %f46, %f44, %f40;
	ld.shared.f32 	%f49, [%r9+12];
	ld.shared.f32 	%f50, [%r62+384];
	fma.rn.f32 	%f51, %f49, %f50, %f43;
	ld.shared.f32 	%f52, [%r62+388];
	fma.rn.f32 	%f53, %f49, %f52, %f45;
	ld.shared.f32 	%f54, [%r9+76];
	fma.rn.f32 	%f55, %f54, %f50, %f47;
	fma.rn.f32 	%f56, %f54, %f52, %f48;
	ld.shared.f32 	%f57, [%r9+16];
	ld.shared.f32 	%f58, [%r62+512];
	fma.rn.f32 	%f59, %f57, %f58, %f51;
	ld.shared.f32 	%f60, [%r62+516];
	fma.rn.f32 	%f61, %f57, %f60, %f53;
	ld.shared.f32 	%f62, [%r9+80];
	fma.rn.f32 	%f63, %f62, %f58, %f55;
	fma.rn.f32 	%f64, %f62, %f60, %f56;
	ld.shared.f32 	%f65, [%r9+20];
	ld.shared.f32 	%f66, [%r62+640];
	fma.rn.f32 	%f67, %f65, %f66, %f59;
	ld.shared.f32 	%f68, [%r62+644];
	fma.rn.f32 	%f69, %f65, %f68, %f61;
	ld.shared.f32 	%f70, [%r9+84];
	fma.rn.f32 	%f71, %f70, %f66, %f63;
	fma.rn.f32 	%f72, %f70, %f68, %f64;
	ld.shared.f32 	%f73, [%r9+24];
	ld.shared.f32 	%f74, [%r62+768];
	fma.rn.f32 	%f75, %f73, %f74, %f67;
	ld.shared.f32 	%f76, [%r62+772];
	fma.rn.f32 	%f77, %f73, %f76, %f69;
	ld.shared.f32 	%f78, [%r9+88];
	fma.rn.f32 	%f79, %f78, %f74, %f71;
	fma.rn.f32 	%f80, %f78, %f76, %f72;
	ld.shared.f32 	%f81, [%r9+28];
	ld.shared.f32 	%f82, [%r62+896];
	fma.rn.f32 	%f83, %f81, %f82, %f75;
	ld.shared.f32 	%f84, [%r62+900];
	fma.rn.f32 	%f85, %f81, %f84, %f77;
	ld.shared.f32 	%f86, [%r9+92];
	fma.rn.f32 	%f87, %f86, %f82, %f79;
	fma.rn.f32 	%f88, %f86, %f84, %f80;
	ld.shared.f32 	%f89, [%r9+32];
	ld.shared.f32 	%f90, [%r62+1024];
	fma.rn.f32 	%f91, %f89, %f90, %f83;
	ld.shared.f32 	%f92, [%r62+1028];
	fma.rn.f32 	%f93, %f89, %f92, %f85;
	ld.shared.f32 	%f94, [%r9+96];
	fma.rn.f32 	%f95, %f94, %f90, %f87;
	fma.rn.f32 	%f96, %f94, %f92, %f88;
	ld.shared.f32 	%f97, [%r9+36];
	ld.shared.f32 	%f98, [%r62+1152];
	fma.rn.f32 	%f99, %f97, %f98, %f91;
	ld.shared.f32 	%f100, [%r62+1156];
	fma.rn.f32 	%f101, %f97, %f100, %f93;
	ld.shared.f32 	%f102, [%r9+100];
	fma.rn.f32 	%f103, %f102, %f98, %f95;
	fma.rn.f32 	%f104, %f102, %f100, %f96;
	ld.shared.f32 	%f105, [%r9+40];
	ld.shared.f32 	%f106, [%r62+1280];
	fma.rn.f32 	%f107, %f105, %f106, %f99;
	ld.shared.f32 	%f108, [%r62+1284];
	fma.rn.f32 	%f109, %f105, %f108, %f101;
	ld.shared.f32 	%f110, [%r9+104];
	fma.rn.f32 	%f111, %f110, %f106, %f103;
	fma.rn.f32 	%f112, %f110, %f108, %f104;
	ld.shared.f32 	%f113, [%r9+44];
	ld.shared.f32 	%f114, [%r62+1408];
	fma.rn.f32 	%f115, %f113, %f114, %f107;
	ld.shared.f32 	%f116, [%r62+1412];
	fma.rn.f32 	%f117, %f113, %f116, %f109;
	ld.shared.f32 	%f118, [%r9+108];
	fma.rn.f32 	%f119, %f118, %f114, %f111;
	fma.rn.f32 	%f120, %f118, %f116, %f112;
	ld.shared.f32 	%f121, [%r9+48];
	ld.shared.f32 	%f122, [%r62+1536];
	fma.rn.f32 	%f123, %f121, %f122, %f115;
	ld.shared.f32 	%f124, [%r62+1540];
	fma.rn.f32 	%f125, %f121, %f124, %f117;
	ld.shared.f32 	%f126, [%r9+112];
	fma.rn.f32 	%f127, %f126, %f122, %f119;
	fma.rn.f32 	%f128, %f126, %f124, %f120;
	ld.shared.f32 	%f129, [%r9+52];
	ld.shared.f32 	%f130, [%r62+1664];
	fma.rn.f32 	%f131, %f129, %f130, %f123;
	ld.shared.f32 	%f132, [%r62+1668];
	fma.rn.f32 	%f133, %f129, %f132, %f125;
	ld.shared.f32 	%f134, [%r9+116];
	fma.rn.f32 	%f135, %f134, %f130, %f127;
	fma.rn.f32 	%f136, %f134, %f132, %f128;
	ld.shared.f32 	%f137, [%r9+56];
	ld.shared.f32 	%f138, [%r62+1792];
	fma.rn.f32 	%f139, %f137, %f138, %f131;
	ld.shared.f32 	%f140, [%r62+1796];
	fma.rn.f32 	%f141, %f137, %f140, %f133;
	ld.shared.f32 	%f142, [%r9+120];
	fma.rn.f32 	%f143, %f142, %f138, %f135;
	fma.rn.f32 	%f144, %f142, %f140, %f136;
	ld.shared.f32 	%f145, [%r9+60];
	ld.shared.f32 	%f146, [%r62+1920];
	fma.rn.f32 	%f172, %f145, %f146, %f139;
	ld.shared.f32 	%f147, [%r62+1924];
	fma.rn.f32 	%f171, %f145, %f147, %f141;
	ld.shared.f32 	%f148, [%r9+124];
	fma.rn.f32 	%f170, %f148, %f146, %f143;
	fma.rn.f32 	%f169, %f148, %f147, %f144;
	bar.sync 	0;
	add.s32 	%r75, %r75, 16;
	shl.b32 	%r63, %r30, 4;
	add.s32 	%r74, %r74, %r63;
	setp.lt.s32 	%p16, %r75, %r12;
	@%p16 bra 	$L__BB0_2;
	bra.uni 	$L__BB0_7;
$L__BB0_24:
	setp.ge.s32 	%p18, %r5, %r29;
	mul.lo.s32 	%r25, %r5, %r30;
	setp.ge.s32 	%p19, %r6, %r30;
	or.pred  	%p20, %p18, %p19;
	@%p20 bra 	$L__BB0_26;
	add.s32 	%r65, %r6, %r25;
	mul.wide.s32 	%rd18, %r65, 4;
	add.s64 	%rd19, %rd3, %rd18;
	ld.global.f32 	%f149, [%rd19];
	mul.f32 	%f150, %f18, %f149;
	fma.rn.f32 	%f151, %f17, %f172, %f150;
	st.global.f32 	[%rd19], %f151;
$L__BB0_26:
	setp.ge.s32 	%p21, %r5, %r29;
	add.s32 	%r26, %r6, 1;
	setp.ge.s32 	%p22, %r26, %r30;
	or.pred  	%p23, %p21, %p22;
	@%p23 bra 	$L__BB0_28;
	cvt.s64.s32 	%rd20, %r25;
	cvt.u64.u32 	%rd21, %r6;
	add.s64 	%rd22, %rd21, %rd20;
	shl.b64 	%rd23, %rd22, 2;
	add.s64 	%rd24, %rd3, %rd23;
	ld.global.f32 	%f152, [%rd24+4];
	mul.f32 	%f153, %f18, %f152;
	fma.rn.f32 	%f154, %f17, %f171, %f153;
	st.global.f32 	[%rd24+4], %f154;
$L__BB0_28:
	setp.ge.s32 	%p24, %r6, %r30;
	add.s32 	%r27, %r5, 1;
	setp.ge.s32 	%p25, %r27, %r29;
	add.s32 	%r28, %r25, %r30;
	or.pred  	%p26, %p25, %p24;
	@%p26 bra 	$L__BB0_30;
	add.s32 	%r68, %r6, %r28;
	mul.wide.s32 	%rd25, %r68, 4;
	add.s64 	%rd26, %rd3, %rd25;
	ld.global.f32 	%f155, [%rd26];
	mul.f32 	%f156, %f18, %f155;
	fma.rn.f32 	%f157, %f17, %f170, %f156;
	st.global.f32 	[%rd26], %f157;
$L__BB0_30:
	setp.ge.s32 	%p27, %r27, %r29;
	setp.ge.s32 	%p28, %r26, %r30;
	or.pred  	%p29, %p27, %p28;
	@%p29 bra 	$L__BB0_32;
	cvt.s64.s32 	%rd27, %r28;
	cvt.u64.u32 	%rd28, %r6;
	add.s64 	%rd29, %rd28, %rd27;
	shl.b64 	%rd30, %rd29, 2;
	add.s64 	%rd31, %rd3, %rd30;
	ld.global.f32 	%f158, [%rd31+4];
	mul.f32 	%f159, %f18, %f158;
	fma.rn.f32 	%f160, %f17, %f169, %f159;
	st.global.f32 	[%rd31+4], %f160;
$L__BB0_32:
	ret;

}


// ===== COMPILED SASS (sm_100) =====

	.target	sm_100

	.elftype	@"ET_EXEC"


//--------------------- .note.nv.tkinfo           --------------------------
	.section	.note.nv.tkinfo,"",@"SHT_NOTE"
	.sectionflags	@"SHF_NOTE_NV_TKINFO"
	.tkinfo
        /*0018*/ 	.word	0x00000002
        /*0030*/ 	.string	""
        /*0030*/ 	.string	"ptxas"
        /*0030*/ 	.string	"Cuda compilation tools, release 13.0, V13.0.88"
        /*0030*/ 	.string	"Build cuda_13.0.r13.0/compiler.36424714_0"
        /*0030*/ 	.string	"-arch sm_100 -m 64 "



//--------------------- .note.nv.cuinfo           --------------------------
	.section	.note.nv.cuinfo,"",@"SHT_NOTE"
	.sectionflags	@"SHF_NOTE_NV_CUINFO"
        /*0018*/ 	.short	0x0002
        /*001a*/ 	.short	0x0064
        /*001c*/ 	.short	0x0082
	.zero		2


//--------------------- .nv.info                  --------------------------
	.section	.nv.info,"",@"SHT_CUDA_INFO"
	.align	4


	//----- nvinfo : EIATTR_REGCOUNT
	.align		4
        /*0000*/ 	.byte	0x04, 0x2f
        /*0002*/ 	.short	(.L_1 - .L_0)
	.align		4
.L_0:
        /*0004*/ 	.word	index@(_Z21optimized_gemm_kernelILi16EEvPKfS1_Pfiiiff)
        /*0008*/ 	.word	0x00000020


	//----- nvinfo : EIATTR_FRAME_SIZE
	.align		4
.L_1:
        /*000c*/ 	.byte	0x04, 0x11
        /*000e*/ 	.short	(.L_3 - .L_2)
	.align		4
.L_2:
        /*0010*/ 	.word	index@(_Z21optimized_gemm_kernelILi16EEvPKfS1_Pfiiiff)
        /*0014*/ 	.word	0x00000000


	//----- nvinfo : EIATTR_MIN_STACK_SIZE
	.align		4
.L_3:
        /*0018*/ 	.byte	0x04, 0x12
        /*001a*/ 	.short	(.L_5 - .L_4)
	.align		4
.L_4:
        /*001c*/ 	.word	index@(_Z21optimized_gemm_kernelILi16EEvPKfS1_Pfiiiff)
        /*0020*/ 	.word	0x00000000
.L_5:


//--------------------- .nv.compat                --------------------------
	.section	.nv.compat,"",@"SHT_CUDA_COMPAT_INFO"
	.align	4
        /*0000*/ 	.byte	0x02, 0x09, 0x00, 0x00, 0x02, 0x02, 0x01, 0x00, 0x02, 0x05, 0x05, 0x00, 0x03, 0x07, 0x01, 0x01
        /*0010*/ 	.byte	0x02, 0x03, 0x00, 0x00, 0x02, 0x06, 0x01, 0x00, 0x04, 0x0b, 0x08, 0x00, 0x09, 0x00, 0x00, 0x00
        /*0020*/ 	.byte	0x00, 0x00, 0x00, 0x00


//--------------------- .nv.info._Z21optimized_gemm_kernelILi16EEvPKfS1_Pfiiiff --------------------------
	.section	.nv.info._Z21optimized_gemm_kernelILi16EEvPKfS1_Pfiiiff,"",@"SHT_CUDA_INFO"
	.sectionflags	@""
	.align	4


	//----- nvinfo : EIATTR_CUDA_API_VERSION
	.align		4
        /*0000*/ 	.byte	0x04, 0x37
        /*0002*/ 	.short	(.L_7 - .L_6)
.L_6:
        /*0004*/ 	.word	0x00000082


	//----- nvinfo : EIATTR_KPARAM_INFO
	.align		4
.L_7:
        /*0008*/ 	.byte	0x04, 0x17
        /*000a*/ 	.short	(.L_9 - .L_8)
.L_8:
        /*000c*/ 	.word	0x00000000
        /*0010*/ 	.short	0x0007
        /*0012*/ 	.short	0x0028
        /*0014*/ 	.byte	0x00, 0xf0, 0x11, 0x00


	//----- nvinfo : EIATTR_KPARAM_INFO
	.align		4
.L_9:
        /*0018*/ 	.byte	0x04, 0x17
        /*001a*/ 	.short	(.L_11 - .L_10)
.L_10:
        /*001c*/ 	.word	0x00000000
        /*0020*/ 	.short	0x0006
        /*0022*/ 	.short	0x0024
        /*0024*/ 	.byte	0x00, 0xf0, 0x11, 0x00


	//----- nvinfo : EIATTR_KPARAM_INFO
	.align		4
.L_11:
        /*0028*/ 	.byte	0x04, 0x17
        /*002a*/ 	.short	(.L_13 - .L_12)
.L_12:
        /*002c*/ 	.word	0x00000000
        /*0030*/ 	.short	0x0005
        /*0032*/ 	.short	0x0020
        /*0034*/ 	.byte	0x00, 0xf0, 0x11, 0x00


	//----- nvinfo : EIATTR_KPARAM_INFO
	.align		4
.L_13:
        /*0038*/ 	.byte	0x04, 0x17
        /*003a*/ 	.short	(.L_15 - .L_14)
.L_14:
        /*003c*/ 	.word	0x00000000
        /*0040*/ 	.short	0x0004
        /*0042*/ 	.short	0x001c
        /*0044*/ 	.byte	0x00, 0xf0, 0x11, 0x00


	//----- nvinfo : EIATTR_KPARAM_INFO
	.align		4
.L_15:
        /*0048*/ 	.byte	0x04, 0x17
        /*004a*/ 	.short	(.L_17 - .L_16)
.L_16:
        /*004c*/ 	.word	0x00000000
        /*0050*/ 	.short	0x0003
        /*0052*/ 	.short	0x0018
        /*0054*/ 	.byte	0x00, 0xf0, 0x11, 0x00


	//----- nvinfo : EIATTR_KPARAM_INFO
	.align		4
.L_17:
        /*0058*/ 	.byte	0x04, 0x17
        /*005a*/ 	.short	(.L_19 - .L_18)
.L_18:
        /*005c*/ 	.word	0x00000000
        /*0060*/ 	.short	0x0002
        /*0062*/ 	.short	0x0010
        /*0064*/ 	.byte	0x00, 0xf5, 0x21, 0x00


	//----- nvinfo : EIATTR_KPARAM_INFO
	.align		4
.L_19:
        /*0068*/ 	.byte	0x04, 0x17
        /*006a*/ 	.short	(.L_21 - .L_20)
.L_20:
        /*006c*/ 	.word	0x00000000
        /*0070*/ 	.short	0x0001
        /*0072*/ 	.short	0x0008
        /*0074*/ 	.byte	0x00, 0xf5, 0x21, 0x00


	//----- nvinfo : EIATTR_KPARAM_INFO
	.align		4
.L_21:
        /*0078*/ 	.byte	0x04, 0x17
        /*007a*/ 	.short	(.L_23 - .L_22)
.L_22:
        /*007c*/ 	.word	0x00000000
        /*0080*/ 	.short	0x0000
        /*0082*/ 	.short	0x0000
        /*0084*/ 	.byte	0x00, 0xf5, 0x21, 0x00


	//----- nvinfo : EIATTR_SPARSE_MMA_MASK
	.align		4
.L_23:
        /*0088*/ 	.byte	0x03, 0x50
        /*008a*/ 	.short	0x0000


	//----- nvinfo : EIATTR_MAXREG_COUNT
	.align		4
        /*008c*/ 	.byte	0x03, 0x1b
        /*008e*/ 	.short	0x00ff


	//----- nvinfo : EIATTR_NUM_BARRIERS
	.align		4
        /*0090*/ 	.byte	0x02, 0x4c
        /*0092*/ 	.byte	0x01
	.zero		1


	//----- nvinfo : EIATTR_MERCURY_ISA_VERSION
	.align		4
        /*0094*/ 	.byte	0x03, 0x5f
        /*0096*/ 	.short	0x0101


	//----- nvinfo : EIATTR_VRC_CTA_INIT_COUNT
	.align		4
        /*0098*/ 	.byte	0x02, 0x4a
	.zero		1
	.zero		1


	//----- nvinfo : EIATTR_EXIT_INSTR_OFFSETS
	.align		4
        /*009c*/ 	.byte	0x04, 0x1c
        /*009e*/ 	.short	(.L_25 - .L_24)


	//   ....[0]....
.L_24:
        /*00a0*/ 	.word	0x00001040


	//   ....[1]....
        /*00a4*/ 	.word	0x000010d0


	//   ....[2]....
        /*00a8*/ 	.word	0x00001360


	//   ....[3]....
        /*00ac*/ 	.word	0x00001410


	//----- nvinfo : EIATTR_CRS_STACK_SIZE
	.align		4
.L_25:
        /*00b0*/ 	.byte	0x04, 0x1e
        /*00b2*/ 	.short	(.L_27 - .L_26)
.L_26:
        /*00b4*/ 	.word	0x00000000


	//----- nvinfo : EIATTR_CBANK_PARAM_SIZE
	.align		4
.L_27:
        /*00b8*/ 	.byte	0x03, 0x19
        /*00ba*/ 	.short	0x002c


	//----- nvinfo : EIATTR_PARAM_CBANK
	.align		4
        /*00bc*/ 	.byte	0x04, 0x0a
        /*00be*/ 	.short	(.L_29 - .L_28)
	.align		4
.L_28:
        /*00c0*/ 	.word	index@(.nv.constant0._Z21optimized_gemm_kernelILi16EEvPKfS1_Pfiiiff)
        /*00c4*/ 	.short	0x0380
        /*00c6*/ 	.short	0x002c


	//----- nvinfo : EIATTR_SW_WAR
	.align		4
.L_29:
        /*00c8*/ 	.byte	0x04, 0x36
        /*00ca*/ 	.short	(.L_31 - .L_30)
.L_30:
        /*00cc*/ 	.word	0x00000008
.L_31:


//--------------------- .nv.callgraph             --------------------------
	.section	.nv.callgraph,"",@"SHT_CUDA_CALLGRAPH"
	.align	4
	.sectionentsize	8
	.align		4
        /*0000*/ 	.word	0x00000000
	.align		4
        /*0004*/ 	.word	0xffffffff
	.align		4
        /*0008*/ 	.word	0x00000000
	.align		4
        /*000c*/ 	.word	0xfffffffe
	.align		4
        /*0010*/ 	.word	0x00000000
	.align		4
        /*0014*/ 	.word	0xfffffffd
	.align		4
        /*0018*/ 	.word	0x00000000
	.align		4
        /*001c*/ 	.word	0xfffffffc


//--------------------- .text._Z21optimized_gemm_kernelILi16EEvPKfS1_Pfiiiff --------------------------
	.section	.text._Z21optimized_gemm_kernelILi16EEvPKfS1_Pfiiiff,"ax",@progbits
	.align	128
        .global         _Z21optimized_gemm_kernelILi16EEvPKfS1_Pfiiiff
        .type           _Z21optimized_gemm_kernelILi16EEvPKfS1_Pfiiiff,@function
        .size           _Z21optimized_gemm_kernelILi16EEvPKfS1_Pfiiiff,(.L_x_13 - _Z21optimized_gemm_kernelILi16EEvPKfS1_Pfiiiff)
        .other          _Z21optimized_gemm_kernelILi16EEvPKfS1_Pfiiiff,@"STO_CUDA_ENTRY STV_DEFAULT"
_Z21optimized_gemm_kernelILi16EEvPKfS1_Pfiiiff:
.text._Z21optimized_gemm_kernelILi16EEvPKfS1_Pfiiiff:
[----:B------:R-:W-:Y:S01]  /*0000*/  LDC R1, c[0x0][0x37c] ;  /* 0x0000df00ff017b82 */ /* 0x000fe20000000800 */
[----:B------:R-:W0:Y:S01]  /*0010*/  S2R R17, SR_CTAID.X ;  /* 0x0000000000117919 */ /* 0x000e220000002500 */
[----:B------:R-:W1:Y:S01]  /*0020*/  LDCU UR7, c[0x0][0x3a0] ;  /* 0x00007400ff0777ac */ /* 0x000e620008000800 */
[----:B------:R-:W-:Y:S01]  /*0030*/  HFMA2 R27, -RZ, RZ, 0, 0 ;  /* 0x00000000ff1b7431 */ /* 0x000fe200000001ff */
[----:B------:R-:W-:Y:S01]  /*0040*/  MOV R21, RZ ;  /* 0x000000ff00157202 */ /* 0x000fe20000000f00 */
[----:B------:R-:W2:Y:S01]  /*0050*/  S2R R3, SR_CTAID.Y ;  /* 0x0000000000037919 */ /* 0x000ea20000002600 */
[----:B------:R-:W-:Y:S01]  /*0060*/  CS2R R4, SRZ ;  /* 0x0000000000047805 */ /* 0x000fe2000001ff00 */
[----:B------:R-:W3:Y:S01]  /*0070*/  LDCU.64 UR8, c[0x0][0x358] ;  /* 0x00006b00ff0877ac */ /* 0x000ee20008000a00 */
[----:B------:R-:W2:Y:S01]  /*0080*/  S2R R0, SR_TID.Y ;  /* 0x0000000000007919 */ /* 0x000ea20000002200 */
[----:B------:R-:W0:Y:S01]  /*0090*/  S2R R2, SR_TID.X ;  /* 0x0000000000027919 */ /* 0x000e220000002100 */
[----:B-1----:R-:W-:Y:S01]  /*00a0*/  UISETP.GE.AND UP0, UPT, UR7, 0x1, UPT ;  /* 0x000000010700788c */ /* 0x002fe2000bf06270 */
[----:B--2---:R-:W-:-:S02]  /*00b0*/  LEA R25, R3, R0, 0x4 ;  /* 0x0000000003197211 */ /* 0x004fc400078e20ff */
[----:B0-----:R-:W-:-:S06]  /*00c0*/  LEA R23, R17, R2, 0x4 ;  /* 0x0000000211177211 */ /* 0x001fcc00078e20ff */
[----:B---3--:R-:W-:Y:S05]  /*00d0*/  BRA.U !UP0, `(.L_x_0) ;  /* 0x0000000d08447547 */ /* 0x008fea000b800000 */
[----:B------:R-:W0:Y:S01]  /*00e0*/  S2UR UR6, SR_CgaCtaId ;  /* 0x00000000000679c3 */ /* 0x000e220000008800 */
[----:B------:R-:W-:Y:S01]  /*00f0*/  UMOV UR4, 0x400 ;  /* 0x0000040000047882 */ /* 0x000fe20000000000 */
[----:B------:R-:W-:Y:S01]  /*0100*/  IMAD R24, R3, UR7, RZ ;  /* 0x0000000703187c24 */ /* 0x000fe2000f8e02ff */
[----:B------:R-:W-:Y:S01]  /*0110*/  UIADD3 UR5, UPT, UPT, UR4, 0x400, URZ ;  /* 0x0000040004057890 */ /* 0x000fe2000fffe0ff */
[----:B------:R-:W-:Y:S01]  /*0120*/  SHF.L.U32 R17, R17, 0x5, RZ ;  /* 0x0000000511117819 */ /* 0x000fe200000006ff */
[----:B------:R-:W1:Y:S01]  /*0130*/  LDCU UR11, c[0x0][0x3a0] ;  /* 0x00007400ff0b77ac */ /* 0x000e620008000800 */
[----:B------:R-:W-:Y:S02]  /*0140*/  IADD3 R22, PT, PT, R25, R0, RZ ;  /* 0x0000000019167210 */ /* 0x000fe40007ffe0ff */
[----:B------:R-:W-:Y:S01]  /*0150*/  SHF.L.U32 R24, R24, 0x4, RZ ;  /* 0x0000000418187819 */ /* 0x000fe200000006ff */
[----:B------:R-:W2:Y:S01]  /*0160*/  LDCU UR10, c[0x0][0x398] ;  /* 0x00007300ff0a77ac */ /* 0x000ea20008000800 */
[----:B------:R-:W-:-:S02]  /*0170*/  MOV R27, RZ ;  /* 0x000000ff001b7202 */ /* 0x000fc40000000f00 */
[----:B------:R-:W-:Y:S01]  /*0180*/  IADD3 R3, PT, PT, R24, UR7, RZ ;  /* 0x0000000718037c10 */ /* 0x000fe2000fffe0ff */
[----:B0-----:R-:W-:Y:S02]  /*0190*/  ULEA UR5, UR6, UR5, 0x18 ;  /* 0x0000000506057291 */ /* 0x001fe4000f8ec0ff */
[----:B------:R-:W-:-:S04]  /*01a0*/  ULEA UR4, UR6, UR4, 0x18 ;  /* 0x0000000406047291 */ /* 0x000fc8000f8ec0ff */
[C---:B------:R-:W-:Y:S02]  /*01b0*/  LEA R7, R0.reuse, UR5, 0x7 ;  /* 0x0000000500077c11 */ /* 0x040fe4000f8e38ff */
[----:B------:R-:W-:Y:S02]  /*01c0*/  LEA R19, R0, UR4, 0x7 ;  /* 0x0000000400137c11 */ /* 0x000fe4000f8e38ff */
[C---:B------:R-:W-:Y:S02]  /*01d0*/  LEA R16, R2.reuse, UR5, 0x3 ;  /* 0x0000000502107c11 */ /* 0x040fe4000f8e18ff */
[----:B-12---:R-:W-:-:S07]  /*01e0*/  LEA R18, R2, R7, 0x3 ;  /* 0x0000000702127211 */ /* 0x006fce00078e18ff */
.L_x_6:
[----:B------:R-:W-:Y:S01]  /*01f0*/  ISETP.GT.U32.AND P0, PT, R0, 0x7, PT ;  /* 0x000000070000780c */ /* 0x000fe20003f04070 */
[----:B------:R-:W-:Y:S04]  /*0200*/  BSSY.RECONVERGENT B0, `(.L_x_1) ;  /* 0x000005e000007945 */ /* 0x000fe80003800200 */
[----:B------:R-:W-:Y:S08]  /*0210*/  BSSY.RELIABLE B1, `(.L_x_2) ;  /* 0x000002b000017945 */ /* 0x000ff00003800100 */
[----:B------:R-:W-:Y:S05]  /*0220*/  @P0 BRA `(.L_x_3) ;  /* 0x0000000000980947 */ /* 0x000fea0003800000 */
[----:B------:R-:W0:Y:S02]  /*0230*/  LDC R11, c[0x0][0x3a0] ;  /* 0x0000e800ff0b7b82 */ /* 0x000e240000000800 */
[----:B0-----:R-:W0:Y:S01]  /*0240*/  I2F.U32.RP R8, R11 ;  /* 0x0000000b00087306 */ /* 0x001e220000209000 */
[----:B------:R-:W-:-:S07]  /*0250*/  ISETP.NE.U32.AND P1, PT, R11, RZ, PT ;  /* 0x000000ff0b00720c */ /* 0x000fce0003f25070 */
[----:B0-----:R-:W0:Y:S02]  /*0260*/  MUFU.RCP R8, R8 ;  /* 0x0000000800087308 */ /* 0x001e240000001000 */
[----:B0-----:R-:W-:-:S06]  /*0270*/  IADD3 R6, PT, PT, R8, 0xffffffe, RZ ;  /* 0x0ffffffe08067810 */ /* 0x001fcc0007ffe0ff */
[----:B------:R0:W1:Y:S02]  /*0280*/  F2I.FTZ.U32.TRUNC.NTZ R7, R6 ;  /* 0x0000000600077305 */ /* 0x000064000021f000 */
[----:B0-----:R-:W-:Y:S01]  /*0290*/  HFMA2 R6, -RZ, RZ, 0, 0 ;  /* 0x00000000ff067431 */ /* 0x001fe200000001ff */
[----:B-1----:R-:W-:-:S05]  /*02a0*/  IADD3 R10, PT, PT, RZ, -R7, RZ ;  /* 0x80000007ff0a7210 */ /* 0x002fca0007ffe0ff */
[----:B------:R-:W-:-:S04]  /*02b0*/  IMAD R9, R10, R11, RZ ;  /* 0x0000000b0a097224 */ /* 0x000fc800078e02ff */
[----:B------:R-:W-:Y:S01]  /*02c0*/  IMAD.HI.U32 R7, R7, R9, R6 ;  /* 0x0000000907077227 */ /* 0x000fe200078e0006 */
[----:B------:R-:W-:-:S05]  /*02d0*/  IADD3 R6, PT, PT, R22, 0x1, RZ ;  /* 0x0000000116067810 */ /* 0x000fca0007ffe0ff */
[----:B------:R-:W-:-:S05]  /*02e0*/  IMAD.HI.U32 R7, R7, R24, RZ ;  /* 0x0000001807077227 */ /* 0x000fca00078e00ff */
[----:B------:R-:W-:-:S05]  /*02f0*/  IADD3 R7, PT, PT, -R7, RZ, RZ ;  /* 0x000000ff07077210 */ /* 0x000fca0007ffe1ff */
[----:B------:R-:W-:-:S05]  /*0300*/  IMAD R10, R11, R7, R24 ;  /* 0x000000070b0a7224 */ /* 0x000fca00078e0218 */
[----:B------:R-:W-:-:S13]  /*0310*/  ISETP.GE.U32.AND P0, PT, R10, R11, PT ;  /* 0x0000000b0a00720c */ /* 0x000fda0003f06070 */
[----:B------:R-:W-:-:S05]  /*0320*/  @P0 IMAD.IADD R10, R10, 0x1, -R11 ;  /* 0x000000010a0a0824 */ /* 0x000fca00078e0a0b */
[----:B------:R-:W-:-:S13]  /*0330*/  ISETP.GE.U32.AND P0, PT, R10, R11, PT ;  /* 0x0000000b0a00720c */ /* 0x000fda0003f06070 */
[-C--:B------:R-:W-:Y:S02]  /*0340*/  @P0 IADD3 R10, PT, PT, R10, -R11.reuse, RZ ;  /* 0x8000000b0a0a0210 */ /* 0x080fe40007ffe0ff */
[----:B------:R-:W-:-:S04]  /*0350*/  @!P1 LOP3.LUT R10, RZ, R11, RZ, 0x33, !PT ;  /* 0x0000000bff0a9212 */ /* 0x000fc800078e33ff */
[----:B------:R-:W-:-:S04]  /*0360*/  IADD3 R13, PT, PT, R10, R2, RZ ;  /* 0x000000020a0d7210 */ /* 0x000fc80007ffe0ff */
[----:B------:R-:W-:-:S04]  /*0370*/  ISETP.GE.AND P0, PT, R13, R11, PT ;  /* 0x0000000b0d00720c */ /* 0x000fc80003f06270 */
[----:B------:R-:W-:Y:S02]  /*0380*/  ISETP.GE.OR P1, PT, R22, UR10, P0 ;  /* 0x0000000a16007c0c */ /* 0x000fe40008726670 */
[----:B------:R-:W-:-:S11]  /*0390*/  ISETP.GE.OR P0, PT, R6, UR10, P0 ;  /* 0x0000000a06007c0c */ /* 0x000fd60008706670 */
[----:B------:R-:W0:Y:S02]  /*03a0*/  @!P1 LDC.64 R8, c[0x0][0x380] ;  /* 0x0000e000ff089b82 */ /* 0x000e240000000a00 */
[CC--:B------:R-:W-:Y:S02]  /*03b0*/  @!P0 IMAD R10, R22.reuse, R11.reuse, R11 ;  /* 0x0000000b160a8224 */ /* 0x0c0fe400078e020b */
[----:B------:R-:W-:-:S03]  /*03c0*/  @!P1 IMAD R11, R22, R11, R13 ;  /* 0x0000000b160b9224 */ /* 0x000fc600078e020d */
[----:B------:R-:W-:Y:S01]  /*03d0*/  @!P0 IADD3 R13, PT, PT, R13, R10, RZ ;  /* 0x0000000a0d0d8210 */ /* 0x000fe20007ffe0ff */
[----:B------:R-:W1:Y:S01]  /*03e0*/  @!P0 LDC.64 R6, c[0x0][0x380] ;  /* 0x0000e000ff068b82 */ /* 0x000e620000000a00 */
[----:B------:R-:W-:Y:S01]  /*03f0*/  MOV R10, RZ ;  /* 0x000000ff000a7202 */ /* 0x000fe20000000f00 */
[----:B0-----:R-:W-:-:S05]  /*0400*/  @!P1 IMAD.WIDE.U32 R8, R11, 0x4, R8 ;  /* 0x000000040b089825 */ /* 0x001fca00078e0008 */
[----:B------:R-:W2:Y:S01]  /*0410*/  @!P1 LDG.E R10, desc[UR8][R8.64] ;  /* 0x00000008080a9981 */ /* 0x000ea2000c1e1900 */
[----:B-1----:R-:W-:-:S06]  /*0420*/  @!P0 IMAD.WIDE.U32 R6, R13, 0x4, R6 ;  /* 0x000000040d068825 */ /* 0x002fcc00078e0006 */
[----:B------:R-:W3:Y:S01]  /*0430*/  @!P0 LDG.E R6, desc[UR8][R6.64] ;  /* 0x0000000806068981 */ /* 0x000ee2000c1e1900 */
[----:B------:R-:W-:-:S05]  /*0440*/  LEA R11, R2, R19, 0x2 ;  /* 0x00000013020b7211 */ /* 0x000fca00078e10ff */
[----:B--2---:R0:W-:Y:S04]  /*0450*/  STS [R11], R10 ;  /* 0x0000000a0b007388 */ /* 0x0041e80000000800 */
[----:B---3--:R0:W-:Y:S04]  /*0460*/  @!P0 STS [R11+0x40], R6 ;  /* 0x000040060b008388 */ /* 0x0081e80000000800 */
[----:B------:R0:W-:Y:S01]  /*0470*/  @P0 STS [R11+0x40], RZ ;  /* 0x000040ff0b000388 */ /* 0x0001e20000000800 */
[----:B------:R-:W-:Y:S05]  /*0480*/  BRA `(.L_x_4) ;  /* 0x00000000000c7947 */ /* 0x000fea0003800000 */
.L_x_3:
[----:B------:R-:W-:-:S13]  /*0490*/  ISETP.GT.U32.AND P0, PT, R0, 0xf, PT ;  /* 0x0000000f0000780c */ /* 0x000fda0003f04070 */
[----:B------:R-:W-:Y:S05]  /*04a0*/  @P0 BREAK.RELIABLE B1 ;  /* 0x0000000000010942 */ /* 0x000fea0003800100 */
[----:B------:R-:W-:Y:S05]  /*04b0*/  @P0 BRA `(.L_x_5) ;  /* 0x0000000000c80947 */ /* 0x000fea0003800000 */
.L_x_4:
[----:B------:R-:W-:Y:S05]  /*04c0*/  BSYNC.RELIABLE B1 ;  /* 0x0000000000017941 */ /* 0x000fea0003800100 */
.L_x_2:
[----:B0-----:R-:W0:Y:S01]  /*04d0*/  LDC R10, c[0x0][0x39c] ;  /* 0x0000e700ff0a7b82 */ /* 0x001e220000000800 */
[----:B------:R-:W-:Y:S02]  /*04e0*/  IABS R12, R17 ;  /* 0x00000011000c7213 */ /* 0x000fe40000000000 */
[----:B0-----:R-:W-:-:S04]  /*04f0*/  IABS R8, R10 ;  /* 0x0000000a00087213 */ /* 0x001fc80000000000 */
[----:B------:R-:W0:Y:S08]  /*0500*/  I2F.RP R9, R8 ;  /* 0x0000000800097306 */ /* 0x000e300000209400 */
[----:B0-----:R-:W0:Y:S02]  /*0510*/  MUFU.RCP R9, R9 ;  /* 0x0000000900097308 */ /* 0x001e240000001000 */
[----:B0-----:R-:W-:-:S06]  /*0520*/  IADD3 R6, PT, PT, R9, 0xffffffe, RZ ;  /* 0x0ffffffe09067810 */ /* 0x001fcc0007ffe0ff */
[----:B------:R0:W1:Y:S02]  /*0530*/  F2I.FTZ.U32.TRUNC.NTZ R7, R6 ;  /* 0x0000000600077305 */ /* 0x000064000021f000 */
[----:B0-----:R-:W-:Y:S01]  /*0540*/  HFMA2 R6, -RZ, RZ, 0, 0 ;  /* 0x00000000ff067431 */ /* 0x001fe200000001ff */
[----:B-1----:R-:W-:-:S05]  /*0550*/  IADD3 R11, PT, PT, RZ, -R7, RZ ;  /* 0x80000007ff0b7210 */ /* 0x002fca0007ffe0ff */
[----:B------:R-:W-:-:S04]  /*0560*/  IMAD R11, R11, R8, RZ ;  /* 0x000000080b0b7224 */ /* 0x000fc800078e02ff */
[----:B------:R-:W-:Y:S01]  /*0570*/  IMAD.HI.U32 R7, R7, R11, R6 ;  /* 0x0000000b07077227 */ /* 0x000fe200078e0006 */
[----:B------:R-:W-:Y:S02]  /*0580*/  MOV R11, R12 ;  /* 0x0000000c000b7202 */ /* 0x000fe40000000f00 */
[----:B------:R-:W-:-:S03]  /*0590*/  LOP3.LUT R6, R17, R10, RZ, 0x3c, !PT ;  /* 0x0000000a11067212 */ /* 0x000fc600078e3cff */
[----:B------:R-:W-:Y:S01]  /*05a0*/  IMAD.HI.U32 R7, R7, R11, RZ ;  /* 0x0000000b07077227 */ /* 0x000fe200078e00ff */
[----:B------:R-:W-:-:S03]  /*05b0*/  ISETP.GE.AND P2, PT, R6, RZ, PT ;  /* 0x000000ff0600720c */ /* 0x000fc60003f46270 */
[----:B------:R-:W-:-:S04]  /*05c0*/  IMAD.MOV R9, RZ, RZ, -R7 ;  /* 0x000000ffff097224 */ /* 0x000fc800078e0a07 */
[----:B------:R-:W-:-:S05]  /*05d0*/  IMAD R9, R8, R9, R11 ;  /* 0x0000000908097224 */ /* 0x000fca00078e020b */
[----:B------:R-:W-:-:S13]  /*05e0*/  ISETP.GT.U32.AND P1, PT, R8, R9, PT ;  /* 0x000000090800720c */ /* 0x000fda0003f24070 */
[-C--:B------:R-:W-:Y:S02]  /*05f0*/  @!P1 IADD3 R9, PT, PT, R9, -R8.reuse, RZ ;  /* 0x8000000809099210 */ /* 0x080fe40007ffe0ff */
[----:B------:R-:W-:Y:S02]  /*0600*/  @!P1 IADD3 R7, PT, PT, R7, 0x1, RZ ;  /* 0x0000000107079810 */ /* 0x000fe40007ffe0ff */
[----:B------:R-:W-:Y:S02]  /*0610*/  ISETP.GE.U32.AND P0, PT, R9, R8, PT ;  /* 0x000000080900720c */ /* 0x000fe40003f06070 */
[----:B------:R-:W-:-:S11]  /*0620*/  ISETP.NE.AND P1, PT, R10, RZ, PT ;  /* 0x000000ff0a00720c */ /* 0x000fd60003f25270 */
[----:B------:R-:W-:-:S04]  /*0630*/  @P0 IADD3 R7, PT, PT, R7, 0x1, RZ ;  /* 0x0000000107070810 */ /* 0x000fc80007ffe0ff */
[----:B------:R-:W-:Y:S02]  /*0640*/  @!P2 IADD3 R7, PT, PT, -R7, RZ, RZ ;  /* 0x000000ff0707a210 */ /* 0x000fe40007ffe1ff */
[----:B------:R-:W-:-:S04]  /*0650*/  @!P1 LOP3.LUT R7, RZ, R10, RZ, 0x33, !PT ;  /* 0x0000000aff079212 */ /* 0x000fc800078e33ff */
[C---:B------:R-:W-:Y:S02]  /*0660*/  IADD3 R9, PT, PT, -R7.reuse, RZ, RZ ;  /* 0x000000ff07097210 */ /* 0x040fe40007ffe1ff */
[----:B------:R-:W-:-:S03]  /*0670*/  IADD3 R13, PT, PT, R7, R0, RZ ;  /* 0x00000000070d7210 */ /* 0x000fc60007ffe0ff */
[----:B------:R-:W-:Y:S01]  /*0680*/  IMAD R9, R10, R9, R17 ;  /* 0x000000090a097224 */ /* 0x000fe200078e0211 */
[----:B------:R-:W-:-:S04]  /*0690*/  ISETP.GE.AND P0, PT, R13, UR11, PT ;  /* 0x0000000b0d007c0c */ /* 0x000fc8000bf06270 */
[----:B------:R-:W-:-:S04]  /*06a0*/  LEA R29, R2, R9, 0x1 ;  /* 0x00000009021d7211 */ /* 0x000fc800078e08ff */
[----:B------:R-:W-:-:S04]  /*06b0*/  IADD3 R7, PT, PT, R29, 0x1, RZ ;  /* 0x000000011d077810 */ /* 0x000fc80007ffe0ff */
[-C--:B------:R-:W-:Y:S02]  /*06c0*/  ISETP.GE.OR P1, PT, R7, R10.reuse, P0 ;  /* 0x0000000a0700720c */ /* 0x080fe40000726670 */
[----:B------:R-:W-:-:S11]  /*06d0*/  ISETP.GE.OR P0, PT, R29, R10, P0 ;  /* 0x0000000a1d00720c */ /* 0x000fd60000706670 */
[----:B------:R-:W0:Y:S01]  /*06e0*/  @!P1 LDC.64 R6, c[0x0][0x388] ;  /* 0x0000e200ff069b82 */ /* 0x000e220000000a00 */
[CC--:B------:R-:W-:Y:S01]  /*06f0*/  @!P1 IMAD R12, R13.reuse, R10.reuse, RZ ;  /* 0x0000000a0d0c9224 */ /* 0x0c0fe200078e02ff */
[--C-:B------:R-:W-:Y:S01]  /*0700*/  @!P1 SHF.R.S32.HI R15, RZ, 0x1f, R29.reuse ;  /* 0x0000001fff0f9819 */ /* 0x100fe2000001141d */
[----:B------:R-:W-:-:S03]  /*0710*/  @!P0 IMAD R13, R13, R10, R29 ;  /* 0x0000000a0d0d8224 */ /* 0x000fc600078e021d */
[----:B------:R-:W-:Y:S02]  /*0720*/  @!P1 IADD3 R11, P2, PT, R29, R12, RZ ;  /* 0x0000000c1d0b9210 */ /* 0x000fe40007f5e0ff */
[----:B------:R-:W1:Y:S02]  /*0730*/  @!P0 LDC.64 R8, c[0x0][0x388] ;  /* 0x0000e200ff088b82 */ /* 0x000e640000000a00 */
[----:B------:R-:W-:Y:S02]  /*0740*/  @!P1 LEA.HI.X.SX32 R12, R12, R15, 0x1, P2 ;  /* 0x0000000f0c0c9211 */ /* 0x000fe400010f0eff */
[----:B0-----:R-:W-:-:S04]  /*0750*/  @!P1 LEA R6, P2, R11, R6, 0x2 ;  /* 0x000000060b069211 */ /* 0x001fc800078410ff */
[----:B------:R-:W-:Y:S01]  /*0760*/  @!P1 LEA.HI.X R7, R11, R7, R12, 0x2, P2 ;  /* 0x000000070b079211 */ /* 0x000fe200010f140c */
[----:B-1----:R-:W-:-:S04]  /*0770*/  @!P0 IMAD.WIDE R8, R13, 0x4, R8 ;  /* 0x000000040d088825 */ /* 0x002fc800078e0208 */
[----:B------:R-:W-:Y:S01]  /*0780*/  HFMA2 R13, -RZ, RZ, 0, 0 ;  /* 0x00000000ff0d7431 */ /* 0x000fe200000001ff */
[----:B------:R-:W2:Y:S05]  /*0790*/  @!P1 LDG.E R7, desc[UR8][R6.64+0x4] ;  /* 0x0000040806079981 */ /* 0x000eaa000c1e1900 */
[----:B------:R-:W3:Y:S04]  /*07a0*/  @!P0 LDG.E R13, desc[UR8][R8.64] ;  /* 0x00000008080d8981 */ /* 0x000ee8000c1e1900 */
[----:B--2---:R0:W-:Y:S04]  /*07b0*/  @!P1 STS [R18+0x4], R7 ;  /* 0x0000040712009388 */ /* 0x0041e80000000800 */
[----:B------:R0:W-:Y:S04]  /*07c0*/  @P1 STS [R18+0x4], RZ ;  /* 0x000004ff12001388 */ /* 0x0001e80000000800 */
[----:B---3--:R0:W-:Y:S02]  /*07d0*/  STS [R18], R13 ;  /* 0x0000000d12007388 */ /* 0x0081e40000000800 */
.L_x_5:
[----:B------:R-:W-:Y:S05]  /*07e0*/  BSYNC.RECONVERGENT B0 ;  /* 0x0000000000007941 */ /* 0x000fea0003800200 */
.L_x_1:
[----:B------:R-:W-:Y:S05]  /*07f0*/  WARPSYNC.ALL ;  /* 0x0000000000007948 */ /* 0x000fea0003800000 */
[----:B------:R-:W-:Y:S01]  /*0800*/  BAR.SYNC.DEFER_BLOCKING 0x0 ;  /* 0x0000000000007b1d */ /* 0x000fe20000010000 */
[----:B------:R-:W-:-:S04]  /*0810*/  IADD3 R24, PT, PT, R24, 0x10, RZ ;  /* 0x0000001018187810 */ /* 0x000fc80007ffe0ff */
[----:B------:R-:W-:Y:S01]  /*0820*/  ISETP.GE.AND P0, PT, R24, R3, PT ;  /* 0x000000031800720c */ /* 0x000fe20003f06270 */
[----:B0-----:R-:W-:Y:S04]  /*0830*/  LDS.64 R6, [R16] ;  /* 0x0000000010067984 */ /* 0x001fe80000000a00 */
[----:B------:R-:W0:Y:S04]  /*0840*/  LDS.128 R8, [R19] ;  /* 0x0000000013087984 */ /* 0x000e280000000c00 */
[----:B------:R-:W1:Y:S01]  /*0850*/  LDS.128 R12, [R19+0x40] ;  /* 0x00004000130c7984 */ /* 0x000e620000000c00 */
[C---:B0-----:R-:W-:Y:S01]  /*0860*/  FFMA R29, R8.reuse, R6, R5 ;  /* 0x00000006081d7223 */ /* 0x041fe20000000005 */
[----:B------:R-:W-:-:S02]  /*0870*/  FFMA R8, R8, R7, R4 ;  /* 0x0000000708087223 */ /* 0x000fc40000000004 */
[----:B------:R-:W0:Y:S01]  /*0880*/  LDS.64 R4, [R16+0x80] ;  /* 0x0000800010047984 */ /* 0x000e220000000a00 */
[----:B-1----:R-:W-:Y:S01]  /*0890*/  FFMA R20, R6, R12, R21 ;  /* 0x0000000c06147223 */ /* 0x002fe20000000015 */
[----:B------:R-:W-:Y:S02]  /*08a0*/  FFMA R12, R12, R7, R27 ;  /* 0x000000070c0c7223 */ /* 0x000fe4000000001b */
[----:B------:R-:W1:Y:S01]  /*08b0*/  LDS.64 R6, [R16+0x100] ;  /* 0x0001000010067984 */ /* 0x000e620000000a00 */
[C---:B0-----:R-:W-:Y:S01]  /*08c0*/  FFMA R27, R4.reuse, R13, R20 ;  /* 0x0000000d041b7223 */ /* 0x041fe20000000014 */
[----:B------:R-:W-:Y:S02]  /*08d0*/  FFMA R29, R4, R9, R29 ;  /* 0x00000009041d7223 */ /* 0x000fe4000000001d */
[----:B------:R-:W0:Y:S01]  /*08e0*/  LDS.64 R20, [R16+0x180] ;  /* 0x0001800010147984 */ /* 0x000e220000000a00 */
[----:B------:R-:W-:Y:S01]  /*08f0*/  FFMA R9, R9, R5, R8 ;  /* 0x0000000509097223 */ /* 0x000fe20000000008 */
[----:B------:R-:W-:Y:S01]  /*0900*/  FFMA R4, R5, R13, R12 ;  /* 0x0000000d05047223 */ /* 0x000fe2000000000c */
[C---:B-1----:R-:W-:Y:S01]  /*0910*/  FFMA R12, R6.reuse, R14, R27 ;  /* 0x0000000e060c7223 */ /* 0x042fe2000000001b */
[----:B------:R-:W-:Y:S01]  /*0920*/  FFMA R13, R6, R10, R29 ;  /* 0x0000000a060d7223 */ /* 0x000fe2000000001d */
[----:B------:R-:W-:Y:S01]  /*0930*/  FFMA R26, R10, R7, R9 ;  /* 0x000000070a1a7223 */ /* 0x000fe20000000009 */
[----:B------:R-:W-:Y:S01]  /*0940*/  FFMA R14, R7, R14, R4 ;  /* 0x0000000e070e7223 */ /* 0x000fe20000000004 */
[----:B------:R-:W-:Y:S04]  /*0950*/  LDS.64 R8, [R16+0x200] ;  /* 0x0002000010087984 */ /* 0x000fe80000000a00 */
[----:B------:R-:W1:Y:S01]  /*0960*/  LDS.128 R4, [R19+0x10] ;  /* 0x0000100013047984 */ /* 0x000e620000000c00 */
[C---:B0-----:R-:W-:Y:S01]  /*0970*/  FFMA R10, R20.reuse, R11, R13 ;  /* 0x0000000b140a7223 */ /* 0x041fe2000000000d */
[-C--:B------:R-:W-:Y:S01]  /*0980*/  FFMA R27, R20, R15.reuse, R12 ;  /* 0x0000000f141b7223 */ /* 0x080fe2000000000c */
[----:B------:R-:W-:Y:S01]  /*0990*/  FFMA R29, R21, R15, R14 ;  /* 0x0000000f151d7223 */ /* 0x000fe2000000000e */
[----:B------:R-:W-:Y:S01]  /*09a0*/  FFMA R26, R11, R21, R26 ;  /* 0x000000150b1a7223 */ /* 0x000fe2000000001a */
[----:B------:R-:W0:Y:S01]  /*09b0*/  LDS.128 R12, [R19+0x50] ;  /* 0x00005000130c7984 */ /* 0x000e220000000c00 */
[----:B-1----:R-:W-:-:S02]  /*09c0*/  FFMA R21, R4, R8, R10 ;  /* 0x0000000804157223 */ /* 0x002fc4000000000a */
[-C--:B------:R-:W-:Y:S01]  /*09d0*/  FFMA R26, R4, R9.reuse, R26 ;  /* 0x00000009041a7223 */ /* 0x080fe2000000001a */
[----:B------:R-:W1:Y:S01]  /*09e0*/  LDS.64 R10, [R16+0x280] ;  /* 0x00028000100a7984 */ /* 0x000e620000000a00 */
[----:B0-----:R-:W-:Y:S01]  /*09f0*/  FFMA R20, R8, R12, R27 ;  /* 0x0000000c08147223 */ /* 0x001fe2000000001b */
[----:B------:R-:W-:Y:S02]  /*0a00*/  FFMA R12, R12, R9, R29 ;  /* 0x000000090c0c7223 */ /* 0x000fe4000000001d */
[----:B------:R-:W0:Y:S01]  /*0a10*/  LDS.64 R8, [R16+0x300] ;  /* 0x0003000010087984 */ /* 0x000e220000000a00 */
[C---:B-1----:R-:W-:Y:S01]  /*0a20*/  FFMA R21, R10.reuse, R5, R21 ;  /* 0x000000050a157223 */ /* 0x042fe20000000015 */
[----:B------:R-:W-:Y:S01]  /*0a30*/  FFMA R29, R5, R11, R26 ;  /* 0x0000000b051d7223 */ /* 0x000fe2000000001a */
[-C--:B------:R-:W-:Y:S01]  /*0a40*/  FFMA R12, R11, R13.reuse, R12 ;  /* 0x0000000d0b0c7223 */ /* 0x080fe2000000000c */
[----:B------:R-:W1:Y:S01]  /*0a50*/  LDS.64 R4, [R16+0x380] ;  /* 0x0003800010047984 */ /* 0x000e620000000a00 */
[----:B------:R-:W-:Y:S01]  /*0a60*/  FFMA R20, R10, R13, R20 ;  /* 0x0000000d0a147223 */ /* 0x000fe20000000014 */
[----:B0-----:R-:W-:Y:S01]  /*0a70*/  FFMA R27, R8, R6, R21 ;  /* 0x00000006081b7223 */ /* 0x001fe20000000015 */
[----:B------:R-:W-:-:S02]  /*0a80*/  FFMA R6, R6, R9, R29 ;  /* 0x0000000906067223 */ /* 0x000fc4000000001d */
[-C--:B------:R-:W-:Y:S01]  /*0a90*/  FFMA R20, R8, R14.reuse, R20 ;  /* 0x0000000e08147223 */ /* 0x080fe20000000014 */
[----:B------:R-:W-:Y:S02]  /*0aa0*/  FFMA R26, R9, R14, R12 ;  /* 0x0000000e091a7223 */ /* 0x000fe4000000000c */
[----:B------:R-:W-:Y:S04]  /*0ab0*/  LDS.64 R12, [R16+0x400] ;  /* 0x00040000100c7984 */ /* 0x000fe80000000a00 */
[----:B------:R-:W0:Y:S01]  /*0ac0*/  LDS.128 R8, [R19+0x20] ;  /* 0x0000200013087984 */ /* 0x000e220000000c00 */
[C---:B-1----:R-:W-:Y:S01]  /*0ad0*/  FFMA R27, R4.reuse, R7, R27 ;  /* 0x00000007041b7223 */ /* 0x042fe2000000001b */
[----:B------:R-:W-:Y:S01]  /*0ae0*/  FFMA R14, R7, R5, R6 ;  /* 0x00000005070e7223 */ /* 0x000fe20000000006 */
[-C--:B------:R-:W-:Y:S01]  /*0af0*/  FFMA R21, R4, R15.reuse, R20 ;  /* 0x0000000f04157223 */ /* 0x080fe20000000014 */
[----:B------:R-:W-:-:S02]  /*0b00*/  FFMA R29, R5, R15, R26 ;  /* 0x0000000f051d7223 */ /* 0x000fc4000000001a */
[----:B------:R-:W1:Y:S01]  /*0b10*/  LDS.128 R4, [R19+0x60] ;  /* 0x0000600013047984 */ /* 0x000e620000000c00 */
[C---:B0-----:R-:W-:Y:S01]  /*0b20*/  FFMA R27, R8.reuse, R12, R27 ;  /* 0x0000000c081b7223 */ /* 0x041fe2000000001b */
[-C--:B------:R-:W-:Y:S02]  /*0b30*/  FFMA R8, R8, R13.reuse, R14 ;  /* 0x0000000d08087223 */ /* 0x080fe4000000000e */
[----:B------:R-:W0:Y:S01]  /*0b40*/  LDS.64 R14, [R16+0x480] ;  /* 0x00048000100e7984 */ /* 0x000e220000000a00 */
[----:B-1----:R-:W-:Y:S01]  /*0b50*/  FFMA R20, R12, R4, R21 ;  /* 0x000000040c147223 */ /* 0x002fe20000000015 */
[----:B------:R-:W-:Y:S02]  /*0b60*/  FFMA R4, R4, R13, R29 ;  /* 0x0000000d04047223 */ /* 0x000fe4000000001d */
[----:B------:R-:W1:Y:S01]  /*0b70*/  LDS.64 R12, [R16+0x500] ;  /* 0x00050000100c7984 */ /* 0x000e620000000a00 */
[C---:B0-----:R-:W-:Y:S01]  /*0b80*/  FFMA R21, R14.reuse, R9, R27 ;  /* 0x000000090e157223 */ /* 0x041fe2000000001b */
[----:B------:R-:W-:Y:S01]  /*0b90*/  FFMA R9, R9, R15, R8 ;  /* 0x0000000f09097223 */ /* 0x000fe20000000008 */
[-C--:B------:R-:W-:Y:S01]  /*0ba0*/  FFMA R27, R14, R5.reuse, R20 ;  /* 0x000000050e1b7223 */ /* 0x080fe20000000014 */
[----:B------:R-:W-:-:S02]  /*0bb0*/  FFMA R8, R15, R5, R4 ;  /* 0x000000050f087223 */ /* 0x000fc40000000004 */
[----:B------:R-:W0:Y:S01]  /*0bc0*/  LDS.64 R4, [R16+0x580] ;  /* 0x0005800010047984 */ /* 0x000e220000000a00 */
[C---:B-1----:R-:W-:Y:S01]  /*0bd0*/  FFMA R21, R12.reuse, R10, R21 ;  /* 0x0000000a0c157223 */ /* 0x042fe20000000015 */
[-C--:B------:R-:W-:Y:S01]  /*0be0*/  FFMA R20, R12, R6.reuse, R27 ;  /* 0x000000060c147223 */ /* 0x080fe2000000001b */
[----:B------:R-:W-:Y:S01]  /*0bf0*/  FFMA R10, R10, R13, R9 ;  /* 0x0000000d0a0a7223 */ /* 0x000fe20000000009 */
[----:B------:R-:W-:Y:S02]  /*0c00*/  FFMA R6, R13, R6, R8 ;  /* 0x000000060d067223 */ /* 0x000fe40000000008 */
[----:B------:R-:W-:Y:S04]  /*0c10*/  LDS.64 R8, [R16+0x600] ;  /* 0x0006000010087984 */ /* 0x000fe80000000a00 */
[----:B------:R-:W1:Y:S01]  /*0c20*/  LDS.128 R12, [R19+0x30] ;  /* 0x00003000130c7984 */ /* 0x000e620000000c00 */
[C---:B0-----:R-:W-:Y:S01]  /*0c30*/  FFMA R21, R4.reuse, R11, R21 ;  /* 0x0000000b04157223 */ /* 0x041fe20000000015 */
[----:B------:R-:W-:Y:S01]  /*0c40*/  FFMA R10, R11, R5, R10 ;  /* 0x000000050b0a7223 */ /* 0x000fe2000000000a */
[-C--:B------:R-:W-:Y:S01]  /*0c50*/  FFMA R27, R4, R7.reuse, R20 ;  /* 0x00000007041b7223 */ /* 0x080fe20000000014 */
[----:B------:R-:W-:-:S02]  /*0c60*/  FFMA R29, R5, R7, R6 ;  /* 0x00000007051d7223 */ /* 0x000fc40000000006 */
[----:B------:R-:W0:Y:S01]  /*0c70*/  LDS.128 R4, [R19+0x70] ;  /* 0x0000700013047984 */ /* 0x000e220000000c00 */
[C---:B-1----:R-:W-:Y:S01]  /*0c80*/  FFMA R21, R12.reuse, R8, R21 ;  /* 0x000000080c157223 */ /* 0x042fe20000000015 */
[-C--:B------:R-:W-:Y:S02]  /*0c90*/  FFMA R12, R12, R9.reuse, R10 ;  /* 0x000000090c0c7223 */ /* 0x080fe4000000000a */
        /* <DEDUP_REMOVED lines=8> */
[----:B------:R-:W2:Y:S01]  /*0d20*/  LDC R10, c[0x0][0x39c] ;  /* 0x0000e700ff0a7b82 */ /* 0x000ea20000000800 */
[----:B------:R-:W-:Y:S01]  /*0d30*/  FFMA R4, R11, R5, R4 ;  /* 0x000000050b047223 */ /* 0x000fe20000000004 */
[----:B--2---:R-:W-:-:S02]  /*0d40*/  IMAD R17, R10, 0x10, R17 ;  /* 0x000000100a117824 */ /* 0x004fc400078e0211 */
[C---:B0-----:R-:W-:Y:S01]  /*0d50*/  FFMA R21, R8.reuse, R14, R21 ;  /* 0x0000000e08157223 */ /* 0x041fe20000000015 */
[-C--:B------:R-:W-:Y:S01]  /*0d60*/  FFMA R8, R8, R6.reuse, R29 ;  /* 0x0000000608087223 */ /* 0x080fe2000000001d */
[----:B------:R-:W-:Y:S01]  /*0d70*/  FFMA R14, R14, R9, R27 ;  /* 0x000000090e0e7223 */ /* 0x000fe2000000001b */
[----:B------:R-:W-:Y:S01]  /*0d80*/  FFMA R6, R9, R6, R4 ;  /* 0x0000000609067223 */ /* 0x000fe20000000004 */
[C---:B-1----:R-:W-:Y:S02]  /*0d90*/  FFMA R5, R12.reuse, R15, R21 ;  /* 0x0000000f0c057223 */ /* 0x042fe40000000015 */
[----:B------:R-:W-:Y:S01]  /*0da0*/  FFMA R4, R15, R13, R14 ;  /* 0x0000000d0f047223 */ /* 0x000fe2000000000e */
[-C--:B------:R-:W-:Y:S01]  /*0db0*/  FFMA R21, R12, R7.reuse, R8 ;  /* 0x000000070c157223 */ /* 0x080fe20000000008 */
[----:B------:R-:W-:Y:S01]  /*0dc0*/  FFMA R27, R13, R7, R6 ;  /* 0x000000070d1b7223 */ /* 0x000fe20000000006 */
[----:B------:R-:W-:Y:S06]  /*0dd0*/  BAR.SYNC.DEFER_BLOCKING 0x0 ;  /* 0x0000000000007b1d */ /* 0x000fec0000010000 */
[----:B------:R-:W-:Y:S05]  /*0de0*/  @!P0 BRA `(.L_x_6) ;  /* 0xfffffff400008947 */ /* 0x000fea000383ffff */
.L_x_0:
[----:B------:R-:W0:Y:S02]  /*0df0*/  LDCU UR4, c[0x0][0x3a8] ;  /* 0x00007500ff0477ac */ /* 0x000e240008000800 */
[----:B0-----:R-:W-:-:S13]  /*0e00*/  FSETP.NEU.AND P0, PT, RZ, UR4, PT ;  /* 0x00000004ff007c0b */ /* 0x001fda000bf0d000 */
[----:B------:R-:W-:Y:S05]  /*0e10*/  @P0 BRA `(.L_x_7) ;  /* 0x0000000000b00947 */ /* 0x000fea0003800000 */
[----:B------:R-:W0:Y:S01]  /*0e20*/  LDCU.64 UR6, c[0x0][0x398] ;  /* 0x00007300ff0677ac */ /* 0x000e220008000a00 */
[----:B------:R-:W-:Y:S01]  /*0e30*/  IADD3 R11, PT, PT, R25, 0x1, RZ ;  /* 0x00000001190b7810 */ /* 0x000fe20007ffe0ff */
[----:B------:R-:W-:Y:S01]  /*0e40*/  BSSY.RECONVERGENT B0, `(.L_x_8) ;  /* 0x000001e000007945 */ /* 0x000fe20003800200 */
[C---:B------:R-:W-:Y:S02]  /*0e50*/  IADD3 R8, PT, PT, R23.reuse, 0x1, RZ ;  /* 0x0000000117087810 */ /* 0x040fe40007ffe0ff */
[----:B0-----:R-:W-:Y:S01]  /*0e60*/  ISETP.GE.AND P0, PT, R23, UR7, PT ;  /* 0x0000000717007c0c */ /* 0x001fe2000bf06270 */
[C---:B------:R-:W-:Y:S01]  /*0e70*/  IMAD R0, R25.reuse, UR7, RZ ;  /* 0x0000000719007c24 */ /* 0x040fe2000f8e02ff */
[----:B------:R-:W-:Y:S02]  /*0e80*/  ISETP.GE.AND P1, PT, R8, UR7, PT ;  /* 0x0000000708007c0c */ /* 0x000fe4000bf26270 */
[----:B------:R-:W-:Y:S02]  /*0e90*/  ISETP.LT.AND P2, PT, R25, UR6, !P0 ;  /* 0x0000000619007c0c */ /* 0x000fe4000c741270 */
[----:B------:R-:W-:-:S02]  /*0ea0*/  ISETP.LT.AND P0, PT, R11, UR6, !P0 ;  /* 0x000000060b007c0c */ /* 0x000fc4000c701270 */
[----:B------:R-:W-:Y:S02]  /*0eb0*/  ISETP.GE.OR P3, PT, R25, UR6, P1 ;  /* 0x0000000619007c0c */ /* 0x000fe40008f66670 */
[----:B------:R-:W-:Y:S02]  /*0ec0*/  IADD3 R8, PT, PT, R0, UR7, RZ ;  /* 0x0000000700087c10 */ /* 0x000fe4000fffe0ff */
[----:B------:R-:W-:-:S05]  /*0ed0*/  ISETP.GE.OR P1, PT, R11, UR6, P1 ;  /* 0x000000060b007c0c */ /* 0x000fca0008f26670 */
[----:B------:R-:W0:Y:S01]  /*0ee0*/  @P2 LDC R10, c[0x0][0x3a4] ;  /* 0x0000e900ff0a2b82 */ /* 0x000e220000000800 */
[C---:B------:R-:W-:Y:S02]  /*0ef0*/  @P2 IADD3 R9, PT, PT, R23.reuse, R0, RZ ;  /* 0x0000000017092210 */ /* 0x040fe40007ffe0ff */
[----:B------:R-:W-:-:S05]  /*0f00*/  @P0 IADD3 R11, PT, PT, R23, R8, RZ ;  /* 0x00000008170b0210 */ /* 0x000fca0007ffe0ff */
[----:B------:R-:W1:Y:S08]  /*0f10*/  @P2 LDC.64 R6, c[0x0][0x390] ;  /* 0x0000e400ff062b82 */ /* 0x000e700000000a00 */
[----:B------:R-:W2:Y:S01]  /*0f20*/  @P0 LDC R12, c[0x0][0x3a4] ;  /* 0x0000e900ff0c0b82 */ /* 0x000ea20000000800 */
[----:B0-----:R-:W-:-:S07]  /*0f30*/  @P2 FMUL R5, R5, R10 ;  /* 0x0000000a05052220 */ /* 0x001fce0000400000 */
[----:B------:R-:W0:Y:S01]  /*0f40*/  @P0 LDC.64 R2, c[0x0][0x390] ;  /* 0x0000e400ff020b82 */ /* 0x000e220000000a00 */
[----:B-1----:R-:W-:-:S05]  /*0f50*/  @P2 IMAD.WIDE R6, R9, 0x4, R6 ;  /* 0x0000000409062825 */ /* 0x002fca00078e0206 */
[----:B------:R1:W-:Y:S01]  /*0f60*/  @P2 STG.E desc[UR8][R6.64], R5 ;  /* 0x0000000506002986 */ /* 0x0003e2000c101908 */
[----:B--2---:R-:W-:Y:S01]  /*0f70*/  @P0 FMUL R21, R21, R12 ;  /* 0x0000000c15150220 */ /* 0x004fe20000400000 */
[----:B0-----:R-:W-:Y:S01]  /*0f80*/  @P0 IMAD.WIDE R2, R11, 0x4, R2 ;  /* 0x000000040b020825 */ /* 0x001fe200078e0202 */
[----:B-1----:R-:W-:Y:S06]  /*0f90*/  @P3 BRA `(.L_x_9) ;  /* 0x0000000000203947 */ /* 0x002fec0003800000 */
[----:B------:R-:W0:Y:S01]  /*0fa0*/  LDCU.64 UR4, c[0x0][0x390] ;  /* 0x00007200ff0477ac */ /* 0x000e220008000a00 */
[----:B------:R-:W-:Y:S01]  /*0fb0*/  IADD3 R5, P2, PT, R23, R0, RZ ;  /* 0x0000000017057210 */ /* 0x000fe20007f5e0ff */
[----:B------:R-:W1:Y:S03]  /*0fc0*/  LDCU UR10, c[0x0][0x3a4] ;  /* 0x00007480ff0a77ac */ /* 0x000e660008000800 */
[----:B------:R-:W-:Y:S02]  /*0fd0*/  LEA.HI.X.SX32 R0, R0, RZ, 0x1, P2 ;  /* 0x000000ff00007211 */ /* 0x000fe400010f0eff */
[----:B0-----:R-:W-:-:S04]  /*0fe0*/  LEA R6, P2, R5, UR4, 0x2 ;  /* 0x0000000405067c11 */ /* 0x001fc8000f8410ff */
[----:B------:R-:W-:Y:S01]  /*0ff0*/  LEA.HI.X R7, R5, UR5, R0, 0x2, P2 ;  /* 0x0000000505077c11 */ /* 0x000fe200090f1400 */
[----:B-1----:R-:W-:-:S05]  /*1000*/  FMUL R5, R4, UR10 ;  /* 0x0000000a04057c20 */ /* 0x002fca0008400000 */
[----:B------:R0:W-:Y:S03]  /*1010*/  STG.E desc[UR8][R6.64+0x4], R5 ;  /* 0x0000040506007986 */ /* 0x0001e6000c101908 */
.L_x_9:
[----:B------:R-:W-:Y:S05]  /*1020*/  BSYNC.RECONVERGENT B0 ;  /* 0x0000000000007941 */ /* 0x000fea0003800200 */
.L_x_8:
[----:B------:R1:W-:Y:S01]  /*1030*/  @P0 STG.E desc[UR8][R2.64], R21 ;  /* 0x0000001502000986 */ /* 0x0003e2000c101908 */
[----:B------:R-:W-:Y:S05]  /*1040*/  @P1 EXIT ;  /* 0x000000000000194d */ /* 0x000fea0003800000 */
[----:B------:R-:W1:Y:S01]  /*1050*/  LDCU.64 UR6, c[0x0][0x390] ;  /* 0x00007200ff0677ac */ /* 0x000e620008000a00 */
[----:B------:R-:W-:Y:S01]  /*1060*/  IADD3 R23, P0, PT, R23, R8, RZ ;  /* 0x0000000817177210 */ /* 0x000fe20007f1e0ff */
[----:B------:R-:W2:Y:S03]  /*1070*/  LDCU UR4, c[0x0][0x3a4] ;  /* 0x00007480ff0477ac */ /* 0x000ea60008000800 */
[----:B------:R-:W-:Y:S02]  /*1080*/  LEA.HI.X.SX32 R8, R8, RZ, 0x1, P0 ;  /* 0x000000ff08087211 */ /* 0x000fe400000f0eff */
[----:B-1----:R-:W-:-:S04]  /*1090*/  LEA R2, P0, R23, UR6, 0x2 ;  /* 0x0000000617027c11 */ /* 0x002fc8000f8010ff */
[----:B------:R-:W-:Y:S01]  /*10a0*/  LEA.HI.X R3, R23, UR7, R8, 0x2, P0 ;  /* 0x0000000717037c11 */ /* 0x000fe200080f1408 */
[----:B--2---:R-:W-:-:S05]  /*10b0*/  FMUL R27, R27, UR4 ;  /* 0x000000041b1b7c20 */ /* 0x004fca0008400000 */
[----:B------:R-:W-:Y:S01]  /*10c0*/  STG.E desc[UR8][R2.64+0x4], R27 ;  /* 0x0000041b02007986 */ /* 0x000fe2000c101908 */
[----:B------:R-:W-:Y:S05]  /*10d0*/  EXIT ;  /* 0x000000000000794d */ /* 0x000fea0003800000 */
.L_x_7:
[----:B------:R-:W0:Y:S02]  /*10e0*/  LDCU.64 UR6, c[0x0][0x398] ;  /* 0x00007300ff0677ac */ /* 0x000e240008000a00 */
[----:B0-----:R-:W-:Y:S01]  /*10f0*/  ISETP.GE.AND P1, PT, R23, UR7, PT ;  /* 0x0000000717007c0c */ /* 0x001fe2000bf26270 */
[----:B------:R-:W-:-:S03]  /*1100*/  IMAD R8, R25, UR7, RZ ;  /* 0x0000000719087c24 */ /* 0x000fc6000f8e02ff */
[----:B------:R-:W-:-:S13]  /*1110*/  ISETP.GE.OR P3, PT, R25, UR6, P1 ;  /* 0x0000000619007c0c */ /* 0x000fda0008f66670 */
[----:B------:R-:W0:Y:S01]  /*1120*/  @!P3 LDC.64 R6, c[0x0][0x390] ;  /* 0x0000e400ff06bb82 */ /* 0x000e220000000a00 */
[C---:B------:R-:W-:Y:S02]  /*1130*/  @!P3 IADD3 R3, PT, PT, R23.reuse, R8, RZ ;  /* 0x000000081703b210 */ /* 0x040fe40007ffe0ff */
[----:B------:R-:W-:-:S05]  /*1140*/  IADD3 R2, PT, PT, R23, 0x1, RZ ;  /* 0x0000000117027810 */ /* 0x000fca0007ffe0ff */
[----:B------:R-:W1:Y:S01]  /*1150*/  @!P3 LDC R9, c[0x0][0x3a4] ;  /* 0x0000e900ff09bb82 */ /* 0x000e620000000800 */
[----:B0-----:R-:W-:-:S05]  /*1160*/  @!P3 IMAD.WIDE R6, R3, 0x4, R6 ;  /* 0x000000040306b825 */ /* 0x001fca00078e0206 */
[----:B------:R-:W2:Y:S01]  /*1170*/  @!P3 LDG.E R0, desc[UR8][R6.64] ;  /* 0x000000080600b981 */ /* 0x000ea2000c1e1900 */
[----:B------:R-:W-:-:S04]  /*1180*/  ISETP.GE.AND P0, PT, R2, UR7, PT ;  /* 0x0000000702007c0c */ /* 0x000fc8000bf06270 */
[----:B------:R-:W-:-:S13]  /*1190*/  ISETP.GE.OR P2, PT, R25, UR6, P0 ;  /* 0x0000000619007c0c */ /* 0x000fda0008746670 */
[----:B------:R-:W0:Y:S01]  /*11a0*/  @!P2 LDC.64 R2, c[0x0][0x390] ;  /* 0x0000e400ff02ab82 */ /* 0x000e220000000a00 */
[----:B------:R-:W-:-:S04]  /*11b0*/  @!P2 IADD3 R10, P4, PT, R23, R8, RZ ;  /* 0x00000008170aa210 */ /* 0x000fc80007f9e0ff */
[----:B------:R-:W-:Y:S02]  /*11c0*/  @!P2 LEA.HI.X.SX32 R11, R8, RZ, 0x1, P4 ;  /* 0x000000ff080ba211 */ /* 0x000fe400020f0eff */
[----:B0-----:R-:W-:-:S04]  /*11d0*/  @!P2 LEA R2, P4, R10, R2, 0x2 ;  /* 0x000000020a02a211 */ /* 0x001fc800078810ff */
[----:B------:R-:W-:Y:S02]  /*11e0*/  @!P2 LEA.HI.X R3, R10, R3, R11, 0x2, P4 ;  /* 0x000000030a03a211 */ /* 0x000fe400020f140b */
[----:B------:R-:W0:Y:S01]  /*11f0*/  @!P2 LDC R10, c[0x0][0x3a4] ;  /* 0x0000e900ff0aab82 */ /* 0x000e220000000800 */
[----:B--2---:R-:W-:-:S04]  /*1200*/  @!P3 FMUL R0, R0, UR4 ;  /* 0x000000040000bc20 */ /* 0x004fc80008400000 */
[----:B-1----:R-:W-:-:S05]  /*1210*/  @!P3 FFMA R5, R5, R9, R0 ;  /* 0x000000090505b223 */ /* 0x002fca0000000000 */
[----:B------:R1:W-:Y:S04]  /*1220*/  @!P3 STG.E desc[UR8][R6.64], R5 ;  /* 0x000000050600b986 */ /* 0x0003e8000c101908 */
[----:B------:R-:W2:Y:S01]  /*1230*/  @!P2 LDG.E R0, desc[UR8][R2.64+0x4] ;  /* 0x000004080200a981 */ /* 0x000ea2000c1e1900 */
[----:B------:R-:W-:Y:S01]  /*1240*/  IADD3 R25, PT, PT, R25, 0x1, RZ ;  /* 0x0000000119197810 */ /* 0x000fe20007ffe0ff */
[----:B------:R-:W-:Y:S01]  /*1250*/  BSSY.RECONVERGENT B0, `(.L_x_10) ;  /* 0x0000010000007945 */ /* 0x000fe20003800200 */
[----:B------:R-:W-:Y:S02]  /*1260*/  IADD3 R8, PT, PT, R8, UR7, RZ ;  /* 0x0000000708087c10 */ /* 0x000fe4000fffe0ff */
[C---:B------:R-:W-:Y:S02]  /*1270*/  ISETP.GE.OR P1, PT, R25.reuse, UR6, P1 ;  /* 0x0000000619007c0c */ /* 0x040fe40008f26670 */
[----:B------:R-:W-:Y:S01]  /*1280*/  ISETP.GE.OR P0, PT, R25, UR6, P0 ;  /* 0x0000000619007c0c */ /* 0x000fe20008706670 */
[----:B--2---:R-:W-:-:S04]  /*1290*/  @!P2 FMUL R9, R0, UR4 ;  /* 0x000000040009ac20 */ /* 0x004fc80008400000 */
[----:B0-----:R-:W-:-:S05]  /*12a0*/  @!P2 FFMA R9, R4, R10, R9 ;  /* 0x0000000a0409a223 */ /* 0x001fca0000000009 */
[----:B------:R1:W-:Y:S01]  /*12b0*/  @!P2 STG.E desc[UR8][R2.64+0x4], R9 ;  /* 0x000004090200a986 */ /* 0x0003e2000c101908 */
[----:B------:R-:W-:Y:S05]  /*12c0*/  @P1 BRA `(.L_x_11) ;  /* 0x0000000000201947 */ /* 0x000fea0003800000 */
[----:B-1----:R-:W0:Y:S01]  /*12d0*/  LDC.64 R2, c[0x0][0x390] ;  /* 0x0000e400ff027b82 */ /* 0x002e220000000a00 */
[----:B------:R-:W-:Y:S01]  /*12e0*/  IADD3 R5, PT, PT, R23, R8, RZ ;  /* 0x0000000817057210 */ /* 0x000fe20007ffe0ff */
[----:B------:R-:W1:Y:S04]  /*12f0*/  LDCU UR5, c[0x0][0x3a4] ;  /* 0x00007480ff0577ac */ /* 0x000e680008000800 */
[----:B0-----:R-:W-:-:S05]  /*1300*/  IMAD.WIDE R2, R5, 0x4, R2 ;  /* 0x0000000405027825 */ /* 0x001fca00078e0202 */
[----:B------:R-:W2:Y:S02]  /*1310*/  LDG.E R0, desc[UR8][R2.64] ;  /* 0x0000000802007981 */ /* 0x000ea4000c1e1900 */
[----:B--2---:R-:W-:-:S04]  /*1320*/  FMUL R0, R0, UR4 ;  /* 0x0000000400007c20 */ /* 0x004fc80008400000 */
[----:B-1----:R-:W-:-:S05]  /*1330*/  FFMA R21, R21, UR5, R0 ;  /* 0x0000000515157c23 */ /* 0x002fca0008000000 */
[----:B------:R0:W-:Y:S02]  /*1340*/  STG.E desc[UR8][R2.64], R21 ;  /* 0x0000001502007986 */ /* 0x0001e4000c101908 */
.L_x_11:
[----:B------:R-:W-:Y:S05]  /*1350*/  BSYNC.RECONVERGENT B0 ;  /* 0x0000000000007941 */ /* 0x000fea0003800200 */
.L_x_10:
[----:B------:R-:W-:Y:S05]  /*1360*/  @P0 EXIT ;  /* 0x000000000000094d */ /* 0x000fea0003800000 */
[----:B------:R-:W0:Y:S01]  /*1370*/  LDCU.64 UR6, c[0x0][0x390] ;  /* 0x00007200ff0677ac */ /* 0x000e220008000a00 */
[----:B------:R-:W-:Y:S01]  /*1380*/  IADD3 R23, P0, PT, R23, R8, RZ ;  /* 0x0000000817177210 */ /* 0x000fe20007f1e0ff */
[----:B------:R-:W2:Y:S03]  /*1390*/  LDCU UR5, c[0x0][0x3a4] ;  /* 0x00007480ff0577ac */ /* 0x000ea60008000800 */
[----:B------:R-:W-:Y:S02]  /*13a0*/  LEA.HI.X.SX32 R8, R8, RZ, 0x1, P0 ;  /* 0x000000ff08087211 */ /* 0x000fe400000f0eff */
[----:B01----:R-:W-:-:S04]  /*13b0*/  LEA R2, P0, R23, UR6, 0x2 ;  /* 0x0000000617027c11 */ /* 0x003fc8000f8010ff */
[----:B------:R-:W-:-:S05]  /*13c0*/  LEA.HI.X R3, R23, UR7, R8, 0x2, P0 ;  /* 0x0000000717037c11 */ /* 0x000fca00080f1408 */
[----:B------:R-:W3:Y:S02]  /*13d0*/  LDG.E R0, desc[UR8][R2.64+0x4] ;  /* 0x0000040802007981 */ /* 0x000ee4000c1e1900 */
[----:B---3--:R-:W-:-:S04]  /*13e0*/  FMUL R0, R0, UR4 ;  /* 0x0000000400007c20 */ /* 0x008fc80008400000 */
[----:B--2---:R-:W-:-:S05]  /*13f0*/  FFMA R27, R27, UR5, R0 ;  /* 0x000000051b1b7c23 */ /* 0x004fca0008000000 */
[----:B------:R-:W-:Y:S01]  /*1400*/  STG.E desc[UR8][R2.64+0x4], R27 ;  /* 0x0000041b02007986 */ /* 0x000fe2000c101908 */
[----:B------:R-:W-:Y:S05]  /*1410*/  EXIT ;  /* 0x000000000000794d */ /* 0x000fea0003800000 */
.L_x_12:
[----:B------:R-:W-:-:S00]  /*1420*/  BRA `(.L_x_12) ;  /* 0xfffffffc00fc7947 */ /* 0x000fc0000383ffff */
[----:B------:R-:W-:-:S00]  /*1430*/  NOP ;  /* 0x0000000000007918 */ /* 0x000fc00000000000 */
        /* <DEDUP_REMOVED lines=12> */
.L_x_13:


//--------------------- .nv.shared._Z21optimized_gemm_kernelILi16EEvPKfS1_Pfiiiff --------------------------
	.section	.nv.shared._Z21optimized_gemm_kernelILi16EEvPKfS1_Pfiiiff,"aw",@nobits
	.sectionflags	@""
	.align	4
.nv.shared._Z21optimized_gemm_kernelILi16EEvPKfS1_Pfiiiff:
	.zero		4096


//--------------------- .nv.shared.reserved.0     --------------------------
	.section	.nv.shared.reserved.0,"aw",@nobits
	.weak		__nv_reservedSMEM_offset_0_alias
	.size		__nv_reservedSMEM_offset_0_alias, 0, 64
	.other		__nv_reservedSMEM_offset_0_alias,@"STO_CUDA_RESERVED_SHARED STV_DEFAULT"
__nv_reservedSMEM_offset_0_alias:
	.zero		0
	.zero		64


//--------------------- .nv.constant0._Z21optimized_gemm_kernelILi16EEvPKfS1_Pfiiiff --------------------------
	.section	.nv.constant0._Z21optimized_gemm_kernelILi16EEvPKfS1_Pfiiiff,"a",@progbits
	.sectionflags	@""
	.align	4
.nv.constant0._Z21optimized_gemm_kernelILi16EEvPKfS1_Pfiiiff:
	.zero		940


//--------------------- SYMBOLS --------------------------

	.type		.nv.reservedSmem.offset0,@object
	.size		.nv.reservedSmem.offset0,0x4
	.type		.nv.reservedSmem.cap,@object
	.size		.nv.reservedSmem.cap,0x4
